	.headerflags	@"EF_CUDA_TEXMODE_UNIFIED EF_CUDA_64BIT_ADDRESS EF_CUDA_ACCELERATORS EF_CUDA_SM90 EF_CUDA_VIRTUAL_SM(EF_CUDA_SM90)"
	.elftype	@"ET_EXEC"


//--------------------- .nv.info                  --------------------------
	.section	.nv.info,"",@"SHT_CUDA_INFO"
	.align	4


	//----- nvinfo : EIATTR_REGCOUNT
	.align		4
        /*0000*/ 	.byte	0x04, 0x2f
        /*0002*/ 	.short	(.L_1 - .L_0)
	.align		4
.L_0:
        /*0004*/ 	.word	index@(triton_poi_fused_relu_threshold_backward_7)
        /*0008*/ 	.word	0x0000000c


	//----- nvinfo : EIATTR_MIN_STACK_SIZE
	.align		4
.L_1:
        /*000c*/ 	.byte	0x04, 0x12
        /*000e*/ 	.short	(.L_3 - .L_2)
	.align		4
.L_2:
        /*0010*/ 	.word	index@(triton_poi_fused_relu_threshold_backward_7)
        /*0014*/ 	.word	0x00000000


	//----- nvinfo : EIATTR_FRAME_SIZE
	.align		4
.L_3:
        /*0018*/ 	.byte	0x04, 0x11
        /*001a*/ 	.short	(.L_5 - .L_4)
	.align		4
.L_4:
        /*001c*/ 	.word	index@(triton_poi_fused_relu_threshold_backward_7)
        /*0020*/ 	.word	0x00000000


	//----- nvinfo : EIATTR_MIN_STACK_SIZE
	.align		4
.L_5:
        /*0024*/ 	.byte	0x04, 0x12
        /*0026*/ 	.short	(.L_7 - .L_6)
	.align		4
.L_6:
        /*0028*/ 	.word	index@(triton_poi_fused_relu_threshold_backward_7)
        /*002c*/ 	.word	0x00000000
.L_7:


//--------------------- .nv.info.triton_poi_fused_relu_threshold_backward_7 --------------------------
	.section	.nv.info.triton_poi_fused_relu_threshold_backward_7,"",@"SHT_CUDA_INFO"
	.sectionflags	@""
	.align	4


	//----- nvinfo : EIATTR_CUDA_API_VERSION
	.align		4
        /*0000*/ 	.byte	0x04, 0x37
        /*0002*/ 	.short	(.L_9 - .L_8)
.L_8:
        /*0004*/ 	.word	0x0000007c


	//----- nvinfo : EIATTR_KPARAM_INFO
	.align		4
.L_9:
        /*0008*/ 	.byte	0x04, 0x17
        /*000a*/ 	.short	(.L_11 - .L_10)
.L_10:
        /*000c*/ 	.word	0x00000000
        /*0010*/ 	.short	0x0003
        /*0012*/ 	.short	0x0018
        /*0014*/ 	.byte	0x00, 0xf0, 0x11, 0x00


	//----- nvinfo : EIATTR_KPARAM_INFO
	.align		4
.L_11:
        /*0018*/ 	.byte	0x04, 0x17
        /*001a*/ 	.short	(.L_13 - .L_12)
.L_12:
        /*001c*/ 	.word	0x00000000
        /*0020*/ 	.short	0x0002
        /*0022*/ 	.short	0x0010
        /*0024*/ 	.byte	0x00, 0xf4, 0x21, 0x00


	//----- nvinfo : EIATTR_KPARAM_INFO
	.align		4
.L_13:
        /*0028*/ 	.byte	0x04, 0x17
        /*002a*/ 	.short	(.L_15 - .L_14)
.L_14:
        /*002c*/ 	.word	0x00000000
        /*0030*/ 	.short	0x0001
        /*0032*/ 	.short	0x0008
        /*0034*/ 	.byte	0x00, 0xf4, 0x21, 0x00


	//----- nvinfo : EIATTR_KPARAM_INFO
	.align		4
.L_15:
        /*0038*/ 	.byte	0x04, 0x17
        /*003a*/ 	.short	(.L_17 - .L_16)
.L_16:
        /*003c*/ 	.word	0x00000000
        /*0040*/ 	.short	0x0000
        /*0042*/ 	.short	0x0000
        /*0044*/ 	.byte	0x00, 0xf4, 0x21, 0x00


	//----- nvinfo : EIATTR_SPARSE_MMA_MASK
	.align		4
.L_17:
        /*0048*/ 	.byte	0x03, 0x50
        /*004a*/ 	.short	0x0000


	//----- nvinfo : EIATTR_MAXREG_COUNT
	.align		4
        /*004c*/ 	.byte	0x03, 0x1b
        /*004e*/ 	.short	0x00ff


	//----- nvinfo : EIATTR_EXIT_INSTR_OFFSETS
	.align		4
        /*0050*/ 	.byte	0x04, 0x1c
        /*0052*/ 	.short	(.L_19 - .L_18)


	//   ....[0]....
.L_18:
        /*0054*/ 	.word	0x00000220


	//----- nvinfo : EIATTR_REQNTID
	.align		4
.L_19:
        /*0058*/ 	.byte	0x04, 0x10
        /*005a*/ 	.short	(.L_21 - .L_20)
.L_20:
        /*005c*/ 	.word	0x00000080
        /*0060*/ 	.word	0x00000001
        /*0064*/ 	.word	0x00000001


	//----- nvinfo : EIATTR_CBANK_PARAM_SIZE
	.align		4
.L_21:
        /*0068*/ 	.byte	0x03, 0x19
        /*006a*/ 	.short	0x001c


	//----- nvinfo : EIATTR_PARAM_CBANK
	.align		4
        /*006c*/ 	.byte	0x04, 0x0a
        /*006e*/ 	.short	(.L_23 - .L_22)
	.align		4
.L_22:
        /*0070*/ 	.word	index@(.nv.constant0.triton_poi_fused_relu_threshold_backward_7)
        /*0074*/ 	.short	0x0210
        /*0076*/ 	.short	0x001c


	//----- nvinfo : EIATTR_SW_WAR
	.align		4
.L_23:
        /*0078*/ 	.byte	0x04, 0x36
        /*007a*/ 	.short	(.L_25 - .L_24)
.L_24:
        /*007c*/ 	.word	0x00000008
.L_25:


//--------------------- .nv.callgraph             --------------------------
	.section	.nv.callgraph,"",@"SHT_CUDA_CALLGRAPH"
	.align	4
	.sectionentsize	8
	.align		4
        /*0000*/ 	.word	0x00000000
	.align		4
        /*0004*/ 	.word	0xffffffff
	.align		4
        /*0008*/ 	.word	0x00000000
	.align		4
        /*000c*/ 	.word	0xfffffffe
	.align		4
        /*0010*/ 	.word	0x00000000
	.align		4
        /*0014*/ 	.word	0xfffffffd
	.align		4
        /*0018*/ 	.word	0x00000000
	.align		4
        /*001c*/ 	.word	0xfffffffc


//--------------------- .text.triton_poi_fused_relu_threshold_backward_7 --------------------------
	.section	.text.triton_poi_fused_relu_threshold_backward_7,"ax",@progbits
	.align	128
        .global         triton_poi_fused_relu_threshold_backward_7
        .type           triton_poi_fused_relu_threshold_backward_7,@function
        .size           triton_poi_fused_relu_threshold_backward_7,(.L_x_1 - triton_poi_fused_relu_threshold_backward_7)
        .other          triton_poi_fused_relu_threshold_backward_7,@"STO_CUDA_ENTRY STV_DEFAULT"
triton_poi_fused_relu_threshold_backward_7:
.text.triton_poi_fused_relu_threshold_backward_7:
[----:B------:R-:W-:Y:S01]  /*0000*/  LDC R1, c[0x0][0x28] ;  /* 0x00000a00ff017b82 */ /* 0x000fe20000000800 */
[----:B------:R-:W1:Y:S07]  /*0010*/  S2R R0, SR_TID.X ;  /* 0x0000000000007919 */ /* 0x000e6e0000002100 */
[----:B------:R-:W2:Y:S01]  /*0020*/  LDC.64 R4, c[0x0][0x218] ;  /* 0x00008600ff047b82 */ /* 0x000ea20000000a00 */
[----:B------:R-:W-:Y:S01]  /*0030*/  ULDC.64 UR4, c[0x0][0x208] ;  /* 0x0000820000047ab9 */ /* 0x000fe20000000a00 */
[----:B------:R-:W-:Y:S01]  /*0040*/  ULDC.64 UR6, c[0x0][0x220] ;  /* 0x0000880000067ab9 */ /* 0x000fe20000000a00 */
[----:B------:R-:W3:Y:S05]  /*0050*/  S2R R7, SR_CTAID.X ;  /* 0x0000000000077919 */ /* 0x000eea0000002500 */
[----:B------:R-:W4:Y:S01]  /*0060*/  LDC.64 R2, c[0x0][0x210] ;  /* 0x00008400ff027b82 */ /* 0x000f220000000a00 */
[----:B-1----:R-:W-:Y:S01]  /*0070*/  IMAD.SHL.U32 R0, R0, 0x2, RZ ;  /* 0x0000000200007824 */ /* 0x002fe200078e00ff */
[----:B---3--:R-:W-:-:S04]  /*0080*/  SHF.R.S32.HI R6, RZ, 0x17, R7 ;  /* 0x00000017ff067819 */ /* 0x008fc80000011407 */
[----:B------:R-:W-:-:S05]  /*0090*/  LOP3.LUT R0, R0, 0xfe, RZ, 0xc0, !PT ;  /* 0x000000fe00007812 */ /* 0x000fca00078ec0ff */
[----:B------:R-:W-:Y:S01]  /*00a0*/  IMAD R7, R7, 0x100, R0 ;  /* 0x0000010007077824 */ /* 0x000fe200078e0200 */
[----:B------:R-:W-:-:S03]  /*00b0*/  SGXT R0, R6, 0x1 ;  /* 0x000000010600781a */ /* 0x000fc60000000200 */
[----:B----4-:R-:W-:Y:S01]  /*00c0*/  IMAD.WIDE R2, R7, 0x4, R2 ;  /* 0x0000000407027825 */ /* 0x010fe200078e0202 */
[----:B------:R-:W-:-:S04]  /*00d0*/  LEA.HI R0, R0, R7, RZ, 0xb ;  /* 0x0000000700007211 */ /* 0x000fc800078f58ff */
[----:B------:R-:W-:-:S05]  /*00e0*/  LOP3.LUT R0, R0, 0xfffff800, RZ, 0xc0, !PT ;  /* 0xfffff80000007812 */ /* 0x000fca00078ec0ff */
[----:B------:R-:W-:-:S04]  /*00f0*/  IMAD.IADD R9, R7, 0x1, -R0 ;  /* 0x0000000107097824 */ /* 0x000fc800078e0a00 */
[----:B--2---:R-:W-:Y:S02]  /*0100*/  IMAD.WIDE R4, R9, 0x4, R4 ;  /* 0x0000000409047825 */ /* 0x004fe400078e0204 */
[----:B------:R-:W2:Y:S04]  /*0110*/  LDG.E.64 R8, desc[UR4][R2.64] ;  /* 0x0000000402087981 */ /* 0x000ea8000c1e1b00 */
[----:B------:R-:W2:Y:S01]  /*0120*/  LDG.E.EL.64 R4, desc[UR4][R4.64] ;  /* 0x0000000404047981 */ /* 0x000ea2000c2e1b00 */
[----:B------:R-:W-:-:S04]  /*0130*/  IADD3 R6, P2, R7, UR6, RZ ;  /* 0x0000000607067c10 */ /* 0x000fc8000ff5e0ff */
[----:B------:R-:W-:Y:S02]  /*0140*/  LEA.HI.X.SX32 R7, R7, UR7, 0x1, P2 ;  /* 0x0000000707077c11 */ /* 0x000fe400090f0eff */
[C---:B--2---:R-:W-:Y:S01]  /*0150*/  FSETP.GEU.AND P1, PT, R8.reuse, -R4, PT ;  /* 0x800000040800720b */ /* 0x044fe20003f2e000 */
[----:B------:R-:W-:Y:S01]  /*0160*/  FADD R8, R8, R4 ;  /* 0x0000000408087221 */ /* 0x000fe20000000000 */
[C---:B------:R-:W-:Y:S01]  /*0170*/  FADD R0, R9.reuse, R5 ;  /* 0x0000000509007221 */ /* 0x040fe20000000000 */
[----:B------:R-:W-:-:S03]  /*0180*/  FSETP.GEU.AND P0, PT, R9, -R5, PT ;  /* 0x800000050900720b */ /* 0x000fc60003f0e000 */
[----:B------:R-:W-:Y:S02]  /*0190*/  FSEL R8, R8, RZ, P1 ;  /* 0x000000ff08087208 */ /* 0x000fe40000800000 */
[----:B------:R-:W-:Y:S02]  /*01a0*/  FSEL R9, R0, RZ, P0 ;  /* 0x000000ff00097208 */ /* 0x000fe40000000000 */
[----:B------:R-:W-:Y:S02]  /*01b0*/  FSETP.GTU.AND P1, PT, R8, RZ, PT ;  /* 0x000000ff0800720b */ /* 0x000fe40003f2c000 */
[----:B------:R-:W-:Y:S01]  /*01c0*/  FSETP.GTU.AND P0, PT, R9, RZ, PT ;  /* 0x000000ff0900720b */ /* 0x000fe20003f0c000 */
[----:B------:R-:W-:Y:S01]  /*01d0*/  STG.E.64 desc[UR4][R2.64], R8 ;  /* 0x0000000802007986 */ /* 0x000fe2000c101b04 */
[----:B------:R-:W-:Y:S02]  /*01e0*/  SEL R0, RZ, 0x1, P1 ;  /* 0x00000001ff007807 */ /* 0x000fe40000800000 */
[----:B------:R-:W-:-:S05]  /*01f0*/  SEL R5, RZ, 0x100, P0 ;  /* 0x00000100ff057807 */ /* 0x000fca0000000000 */
[----:B------:R-:W-:-:S05]  /*0200*/  IMAD.IADD R5, R0, 0x1, R5 ;  /* 0x0000000100057824 */ /* 0x000fca00078e0205 */
[----:B------:R-:W-:Y:S01]  /*0210*/  STG.E.U16 desc[UR4][R6.64], R5 ;  /* 0x0000000506007986 */ /* 0x000fe2000c101504 */
[----:B------:R-:W-:Y:S05]  /*0220*/  EXIT ;  /* 0x000000000000794d */ /* 0x000fea0003800000 */
.L_x_0:
[----:B------:R-:W-:-:S00]  /*0230*/  BRA `(.L_x_0) ;  /* 0xfffffffc00fc7947 */ /* 0x000fc0000383ffff */
[----:B------:R-:W-:-:S00]  /*0240*/  NOP ;  /* 0x0000000000007918 */ /* 0x000fc00000000000 */
        /* <DEDUP_REMOVED lines=11> */
.L_x_1:


//--------------------- .nv.constant0.triton_poi_fused_relu_threshold_backward_7 --------------------------
	.section	.nv.constant0.triton_poi_fused_relu_threshold_backward_7,"a",@progbits
	.sectionflags	@""
	.align	4
.nv.constant0.triton_poi_fused_relu_threshold_backward_7:
	.zero		556
